	.headerflags	@"EF_CUDA_TEXMODE_UNIFIED EF_CUDA_64BIT_ADDRESS EF_CUDA_ACCELERATORS EF_CUDA_SM90 EF_CUDA_VIRTUAL_SM(EF_CUDA_SM90)"
	.elftype	@"ET_EXEC"


//--------------------- .nv.info                  --------------------------
	.section	.nv.info,"",@"SHT_CUDA_INFO"
	.align	4


	//----- nvinfo : EIATTR_REGCOUNT
	.align		4
        /*0000*/ 	.byte	0x04, 0x2f
        /*0002*/ 	.short	(.L_1 - .L_0)
	.align		4
.L_0:
        /*0004*/ 	.word	index@(triton_poi_fused_convolution_0)
        /*0008*/ 	.word	0x0000000c


	//----- nvinfo : EIATTR_MIN_STACK_SIZE
	.align		4
.L_1:
        /*000c*/ 	.byte	0x04, 0x12
        /*000e*/ 	.short	(.L_3 - .L_2)
	.align		4
.L_2:
        /*0010*/ 	.word	index@(triton_poi_fused_convolution_0)
        /*0014*/ 	.word	0x00000000


	//----- nvinfo : EIATTR_FRAME_SIZE
	.align		4
.L_3:
        /*0018*/ 	.byte	0x04, 0x11
        /*001a*/ 	.short	(.L_5 - .L_4)
	.align		4
.L_4:
        /*001c*/ 	.word	index@(triton_poi_fused_convolution_0)
        /*0020*/ 	.word	0x00000000


	//----- nvinfo : EIATTR_MIN_STACK_SIZE
	.align		4
.L_5:
        /*0024*/ 	.byte	0x04, 0x12
        /*0026*/ 	.short	(.L_7 - .L_6)
	.align		4
.L_6:
        /*0028*/ 	.word	index@(triton_poi_fused_convolution_0)
        /*002c*/ 	.word	0x00000000
.L_7:


//--------------------- .nv.info.triton_poi_fused_convolution_0 --------------------------
	.section	.nv.info.triton_poi_fused_convolution_0,"",@"SHT_CUDA_INFO"
	.sectionflags	@""
	.align	4


	//----- nvinfo : EIATTR_CUDA_API_VERSION
	.align		4
        /*0000*/ 	.byte	0x04, 0x37
        /*0002*/ 	.short	(.L_9 - .L_8)
.L_8:
        /*0004*/ 	.word	0x0000007c


	//----- nvinfo : EIATTR_KPARAM_INFO
	.align		4
.L_9:
        /*0008*/ 	.byte	0x04, 0x17
        /*000a*/ 	.short	(.L_11 - .L_10)
.L_10:
        /*000c*/ 	.word	0x00000000
        /*0010*/ 	.short	0x0002
        /*0012*/ 	.short	0x0010
        /*0014*/ 	.byte	0x00, 0xf0, 0x11, 0x00


	//----- nvinfo : EIATTR_KPARAM_INFO
	.align		4
.L_11:
        /*0018*/ 	.byte	0x04, 0x17
        /*001a*/ 	.short	(.L_13 - .L_12)
.L_12:
        /*001c*/ 	.word	0x00000000
        /*0020*/ 	.short	0x0001
        /*0022*/ 	.short	0x0008
        /*0024*/ 	.byte	0x00, 0xf4, 0x21, 0x00


	//----- nvinfo : EIATTR_KPARAM_INFO
	.align		4
.L_13:
        /*0028*/ 	.byte	0x04, 0x17
        /*002a*/ 	.short	(.L_15 - .L_14)
.L_14:
        /*002c*/ 	.word	0x00000000
        /*0030*/ 	.short	0x0000
        /*0032*/ 	.short	0x0000
        /*0034*/ 	.byte	0x00, 0xf4, 0x21, 0x00


	//----- nvinfo : EIATTR_SPARSE_MMA_MASK
	.align		4
.L_15:
        /*0038*/ 	.byte	0x03, 0x50
        /*003a*/ 	.short	0x0000


	//----- nvinfo : EIATTR_MAXREG_COUNT
	.align		4
        /*003c*/ 	.byte	0x03, 0x1b
        /*003e*/ 	.short	0x00ff


	//----- nvinfo : EIATTR_EXIT_INSTR_OFFSETS
	.align		4
        /*0040*/ 	.byte	0x04, 0x1c
        /*0042*/ 	.short	(.L_17 - .L_16)


	//   ....[0]....
.L_16:
        /*0044*/ 	.word	0x00000140


	//   ....[1]....
        /*0048*/ 	.word	0x00000160


	//----- nvinfo : EIATTR_REQNTID
	.align		4
.L_17:
        /*004c*/ 	.byte	0x04, 0x10
        /*004e*/ 	.short	(.L_19 - .L_18)
.L_18:
        /*0050*/ 	.word	0x00000080
        /*0054*/ 	.word	0x00000001
        /*0058*/ 	.word	0x00000001


	//----- nvinfo : EIATTR_CBANK_PARAM_SIZE
	.align		4
.L_19:
        /*005c*/ 	.byte	0x03, 0x19
        /*005e*/ 	.short	0x0014


	//----- nvinfo : EIATTR_PARAM_CBANK
	.align		4
        /*0060*/ 	.byte	0x04, 0x0a
        /*0062*/ 	.short	(.L_21 - .L_20)
	.align		4
.L_20:
        /*0064*/ 	.word	index@(.nv.constant0.triton_poi_fused_convolution_0)
        /*0068*/ 	.short	0x0210
        /*006a*/ 	.short	0x0014


	//----- nvinfo : EIATTR_SW_WAR
	.align		4
.L_21:
        /*006c*/ 	.byte	0x04, 0x36
        /*006e*/ 	.short	(.L_23 - .L_22)
.L_22:
        /*0070*/ 	.word	0x00000008
.L_23:


//--------------------- .nv.callgraph             --------------------------
	.section	.nv.callgraph,"",@"SHT_CUDA_CALLGRAPH"
	.align	4
	.sectionentsize	8
	.align		4
        /*0000*/ 	.word	0x00000000
	.align		4
        /*0004*/ 	.word	0xffffffff
	.align		4
        /*0008*/ 	.word	0x00000000
	.align		4
        /*000c*/ 	.word	0xfffffffe
	.align		4
        /*0010*/ 	.word	0x00000000
	.align		4
        /*0014*/ 	.word	0xfffffffd
	.align		4
        /*0018*/ 	.word	0x00000000
	.align		4
        /*001c*/ 	.word	0xfffffffc


//--------------------- .text.triton_poi_fused_convolution_0 --------------------------
	.section	.text.triton_poi_fused_convolution_0,"ax",@progbits
	.align	128
        .global         triton_poi_fused_convolution_0
        .type           triton_poi_fused_convolution_0,@function
        .size           triton_poi_fused_convolution_0,(.L_x_1 - triton_poi_fused_convolution_0)
        .other          triton_poi_fused_convolution_0,@"STO_CUDA_ENTRY STV_DEFAULT"
triton_poi_fused_convolution_0:
.text.triton_poi_fused_convolution_0:
[----:B------:R-:W0:Y:S02]  /*0000*/  LDC R1, c[0x0][0x28] ;  /* 0x00000a00ff017b82 */ /* 0x000e240000000800 */
[----:B------:R-:W1:Y:S01]  /*0010*/  S2R R0, SR_TID.X ;  /* 0x0000000000007919 */ /* 0x000e620000002100 */
[----:B------:R-:W2:Y:S01]  /*0020*/  LDC.64 R2, c[0x0][0x210] ;  /* 0x00008400ff027b82 */ /* 0x000ea20000000a00 */
[----:B------:R-:W-:Y:S01]  /*0030*/  ULDC.64 UR4, c[0x0][0x208] ;  /* 0x0000820000047ab9 */ /* 0x000fe20000000a00 */
[----:B------:R-:W3:Y:S06]  /*0040*/  S2R R7, SR_CTAID.X ;  /* 0x0000000000077919 */ /* 0x000eec0000002500 */
[----:B------:R-:W4:Y:S01]  /*0050*/  LDC.64 R4, c[0x0][0x218] ;  /* 0x00008600ff047b82 */ /* 0x000f220000000a00 */
[----:B-1----:R-:W-:-:S02]  /*0060*/  LOP3.LUT R0, R0, 0x7f, RZ, 0xc0, !PT ;  /* 0x0000007f00007812 */ /* 0x002fc400078ec0ff */
[----:B---3--:R-:W-:-:S03]  /*0070*/  SHF.R.S32.HI R6, RZ, 0x18, R7 ;  /* 0x00000018ff067819 */ /* 0x008fc60000011407 */
[----:B------:R-:W-:Y:S01]  /*0080*/  IMAD R7, R7, 0x80, R0 ;  /* 0x0000008007077824 */ /* 0x000fe200078e0200 */
[----:B------:R-:W-:-:S03]  /*0090*/  SGXT R0, R6, 0x1 ;  /* 0x000000010600781a */ /* 0x000fc60000000200 */
[C---:B--2---:R-:W-:Y:S01]  /*00a0*/  IMAD.WIDE R2, R7.reuse, 0x4, R2 ;  /* 0x0000000407027825 */ /* 0x044fe200078e0202 */
[----:B------:R-:W-:Y:S02]  /*00b0*/  ISETP.GE.AND P0, PT, R7, 0x800, PT ;  /* 0x000008000700780c */ /* 0x000fe40003f06270 */
[----:B------:R-:W-:Y:S01]  /*00c0*/  LEA.HI R0, R0, R7, RZ, 0x9 ;  /* 0x0000000700007211 */ /* 0x000fe200078f48ff */
[----:B------:R-:W-:-:S03]  /*00d0*/  IMAD.MOV.U32 R7, RZ, RZ, RZ ;  /* 0x000000ffff077224 */ /* 0x000fc600078e00ff */
[----:B------:R-:W-:Y:S01]  /*00e0*/  SHF.R.S32.HI R9, RZ, 0x9, R0 ;  /* 0x00000009ff097819 */ /* 0x000fe20000011400 */
[----:B------:R-:W-:-:S04]  /*00f0*/  IMAD.MOV.U32 R0, RZ, RZ, RZ ;  /* 0x000000ffff007224 */ /* 0x000fc800078e00ff */
[----:B----4-:R-:W-:Y:S02]  /*0100*/  IMAD.WIDE R4, R9, 0x4, R4 ;  /* 0x0000000409047825 */ /* 0x010fe400078e0204 */
[----:B------:R-:W2:Y:S04]  /*0110*/  @!P0 LDG.E R0, desc[UR4][R2.64] ;  /* 0x0000000402008981 */ /* 0x000ea8000c1e1900 */
[----:B------:R-:W2:Y:S02]  /*0120*/  @!P0 LDG.E.EL R7, desc[UR4][R4.64] ;  /* 0x0000000404078981 */ /* 0x000ea4000c2e1900 */
[----:B--2---:R-:W-:Y:S01]  /*0130*/  FADD R7, R7, R0 ;  /* 0x0000000007077221 */ /* 0x004fe20000000000 */
[----:B------:R-:W-:Y:S06]  /*0140*/  @P0 EXIT ;  /* 0x000000000000094d */ /* 0x000fec0003800000 */
[----:B------:R-:W-:Y:S01]  /*0150*/  STG.E desc[UR4][R2.64], R7 ;  /* 0x0000000702007986 */ /* 0x000fe2000c101904 */
[----:B------:R-:W-:Y:S05]  /*0160*/  EXIT ;  /* 0x000000000000794d */ /* 0x000fea0003800000 */
.L_x_0:
[----:B------:R-:W-:-:S00]  /*0170*/  BRA `(.L_x_0) ;  /* 0xfffffffc00fc7947 */ /* 0x000fc0000383ffff */
[----:B------:R-:W-:-:S00]  /*0180*/  NOP ;  /* 0x0000000000007918 */ /* 0x000fc00000000000 */
[----:B------:R-:W-:-:S00]  /*0190*/  NOP ;  /* 0x0000000000007918 */ /* 0x000fc00000000000 */
[----:B------:R-:W-:-:S00]  /*01a0*/  NOP ;  /* 0x0000000000007918 */ /* 0x000fc00000000000 */
[----:B------:R-:W-:-:S00]  /*01b0*/  NOP ;  /* 0x0000000000007918 */ /* 0x000fc00000000000 */
[----:B------:R-:W-:-:S00]  /*01c0*/  NOP ;  /* 0x0000000000007918 */ /* 0x000fc00000000000 */
[----:B------:R-:W-:-:S00]  /*01d0*/  NOP ;  /* 0x0000000000007918 */ /* 0x000fc00000000000 */
[----:B------:R-:W-:-:S00]  /*01e0*/  NOP ;  /* 0x0000000000007918 */ /* 0x000fc00000000000 */
[----:B------:R-:W-:-:S00]  /*01f0*/  NOP ;  /* 0x0000000000007918 */ /* 0x000fc00000000000 */
.L_x_1:


//--------------------- .nv.constant0.triton_poi_fused_convolution_0 --------------------------
	.section	.nv.constant0.triton_poi_fused_convolution_0,"a",@progbits
	.sectionflags	@""
	.align	4
.nv.constant0.triton_poi_fused_convolution_0:
	.zero		548
